//
// Generated by NVIDIA NVVM Compiler
//
// Compiler Build ID: CL-36424714
// Cuda compilation tools, release 13.0, V13.0.88
// Based on NVVM 20.0.0
//

.version 9.0
.target sm_100
.address_size 64

	// .globl	_Z13reduce_kernelPfS_j
// _ZZ13reduce_kernelPfS_jE7input_s has been demoted

.visible .entry _Z13reduce_kernelPfS_j(
	.param .u64 .ptr .align 1 _Z13reduce_kernelPfS_j_param_0,
	.param .u64 .ptr .align 1 _Z13reduce_kernelPfS_j_param_1,
	.param .u32 _Z13reduce_kernelPfS_j_param_2
)
{
	.reg .pred 	%p<12>;
	.reg .b32 	%r<11>;
	.reg .b32 	%f<35>;
	.reg .b64 	%rd<11>;
	// demoted variable
	.shared .align 4 .b8 _ZZ13reduce_kernelPfS_jE7input_s[4096];
	ld.param.u64 	%rd2, [_Z13reduce_kernelPfS_j_param_0];
	ld.param.u64 	%rd1, [_Z13reduce_kernelPfS_j_param_1];
	cvta.to.global.u64 	%rd3, %rd2;
	mov.u32 	%r1, %ctaid.x;
	mov.u32 	%r4, %ntid.x;
	mul.lo.s32 	%r5, %r4, %r1;
	shl.b32 	%r6, %r5, 1;
	mov.u32 	%r2, %tid.x;
	add.s32 	%r7, %r6, %r2;
	mul.wide.u32 	%rd4, %r7, 4;
	add.s64 	%rd5, %rd3, %rd4;
	ld.global.f32 	%f1, [%rd5];
	add.s32 	%r8, %r7, 1024;
	mul.wide.u32 	%rd6, %r8, 4;
	add.s64 	%rd7, %rd3, %rd6;
	ld.global.f32 	%f2, [%rd7];
	add.f32 	%f3, %f1, %f2;
	shl.b32 	%r9, %r2, 2;
	mov.u32 	%r10, _ZZ13reduce_kernelPfS_jE7input_s;
	add.s32 	%r3, %r10, %r9;
	st.shared.f32 	[%r3], %f3;
	bar.sync 	0;
	setp.gt.u32 	%p1, %r2, 511;
	@%p1 bra 	$L__BB0_2;
	ld.shared.f32 	%f4, [%r3+2048];
	ld.shared.f32 	%f5, [%r3];
	add.f32 	%f6, %f4, %f5;
	st.shared.f32 	[%r3], %f6;
$L__BB0_2:
	bar.sync 	0;
	setp.gt.u32 	%p2, %r2, 255;
	@%p2 bra 	$L__BB0_4;
	ld.shared.f32 	%f7, [%r3+1024];
	ld.shared.f32 	%f8, [%r3];
	add.f32 	%f9, %f7, %f8;
	st.shared.f32 	[%r3], %f9;
$L__BB0_4:
	bar.sync 	0;
	setp.gt.u32 	%p3, %r2, 127;
	@%p3 bra 	$L__BB0_6;
	ld.shared.f32 	%f10, [%r3+512];
	ld.shared.f32 	%f11, [%r3];
	add.f32 	%f12, %f10, %f11;
	st.shared.f32 	[%r3], %f12;
$L__BB0_6:
	bar.sync 	0;
	setp.gt.u32 	%p4, %r2, 63;
	@%p4 bra 	$L__BB0_8;
	ld.shared.f32 	%f13, [%r3+256];
	ld.shared.f32 	%f14, [%r3];
	add.f32 	%f15, %f13, %f14;
	st.shared.f32 	[%r3], %f15;
$L__BB0_8:
	bar.sync 	0;
	setp.gt.u32 	%p5, %r2, 31;
	@%p5 bra 	$L__BB0_10;
	ld.shared.f32 	%f16, [%r3+128];
	ld.shared.f32 	%f17, [%r3];
	add.f32 	%f18, %f16, %f17;
	st.shared.f32 	[%r3], %f18;
$L__BB0_10:
	bar.sync 	0;
	setp.gt.u32 	%p6, %r2, 15;
	@%p6 bra 	$L__BB0_12;
	ld.shared.f32 	%f19, [%r3+64];
	ld.shared.f32 	%f20, [%r3];
	add.f32 	%f21, %f19, %f20;
	st.shared.f32 	[%r3], %f21;
$L__BB0_12:
	bar.sync 	0;
	setp.gt.u32 	%p7, %r2, 7;
	@%p7 bra 	$L__BB0_14;
	ld.shared.f32 	%f22, [%r3+32];
	ld.shared.f32 	%f23, [%r3];
	add.f32 	%f24, %f22, %f23;
	st.shared.f32 	[%r3], %f24;
$L__BB0_14:
	bar.sync 	0;
	setp.gt.u32 	%p8, %r2, 3;
	@%p8 bra 	$L__BB0_16;
	ld.shared.f32 	%f25, [%r3+16];
	ld.shared.f32 	%f26, [%r3];
	add.f32 	%f27, %f25, %f26;
	st.shared.f32 	[%r3], %f27;
$L__BB0_16:
	bar.sync 	0;
	setp.gt.u32 	%p9, %r2, 1;
	@%p9 bra 	$L__BB0_18;
	ld.shared.f32 	%f28, [%r3+8];
	ld.shared.f32 	%f29, [%r3];
	add.f32 	%f30, %f28, %f29;
	st.shared.f32 	[%r3], %f30;
$L__BB0_18:
	bar.sync 	0;
	setp.ne.s32 	%p10, %r2, 0;
	@%p10 bra 	$L__BB0_20;
	ld.shared.f32 	%f31, [_ZZ13reduce_kernelPfS_jE7input_s+4];
	ld.shared.f32 	%f32, [%r3];
	add.f32 	%f33, %f31, %f32;
	st.shared.f32 	[%r3], %f33;
$L__BB0_20:
	setp.ne.s32 	%p11, %r2, 0;
	bar.sync 	0;
	@%p11 bra 	$L__BB0_22;
	ld.shared.f32 	%f34, [_ZZ13reduce_kernelPfS_jE7input_s];
	cvta.to.global.u64 	%rd8, %rd1;
	mul.wide.u32 	%rd9, %r1, 4;
	add.s64 	%rd10, %rd8, %rd9;
	st.global.f32 	[%rd10], %f34;
$L__BB0_22:
	ret;

}


// ===== COMPILED SASS (sm_100) =====

	.target	sm_100

	.elftype	@"ET_EXEC"


//--------------------- .note.nv.tkinfo           --------------------------
	.section	.note.nv.tkinfo,"",@"SHT_NOTE"
	.sectionflags	@"SHF_NOTE_NV_TKINFO"
	.tkinfo
        /*0018*/ 	.word	0x00000002
        /*0030*/ 	.string	""
        /*0030*/ 	.string	"ptxas"
        /*0030*/ 	.string	"Cuda compilation tools, release 13.0, V13.0.88"
        /*0030*/ 	.string	"Build cuda_13.0.r13.0/compiler.36424714_0"
        /*0030*/ 	.string	"-arch sm_100 -m 64 "



//--------------------- .note.nv.cuinfo           --------------------------
	.section	.note.nv.cuinfo,"",@"SHT_NOTE"
	.sectionflags	@"SHF_NOTE_NV_CUINFO"
        /*0018*/ 	.short	0x0002
        /*001a*/ 	.short	0x0064
        /*001c*/ 	.short	0x0082
	.zero		2


//--------------------- .nv.info                  --------------------------
	.section	.nv.info,"",@"SHT_CUDA_INFO"
	.align	4


	//----- nvinfo : EIATTR_REGCOUNT
	.align		4
        /*0000*/ 	.byte	0x04, 0x2f
        /*0002*/ 	.short	(.L_1 - .L_0)
	.align		4
.L_0:
        /*0004*/ 	.word	index@(_Z13reduce_kernelPfS_j)
        /*0008*/ 	.word	0x0000000c


	//----- nvinfo : EIATTR_FRAME_SIZE
	.align		4
.L_1:
        /*000c*/ 	.byte	0x04, 0x11
        /*000e*/ 	.short	(.L_3 - .L_2)
	.align		4
.L_2:
        /*0010*/ 	.word	index@(_Z13reduce_kernelPfS_j)
        /*0014*/ 	.word	0x00000000


	//----- nvinfo : EIATTR_MIN_STACK_SIZE
	.align		4
.L_3:
        /*0018*/ 	.byte	0x04, 0x12
        /*001a*/ 	.short	(.L_5 - .L_4)
	.align		4
.L_4:
        /*001c*/ 	.word	index@(_Z13reduce_kernelPfS_j)
        /*0020*/ 	.word	0x00000000
.L_5:


//--------------------- .nv.compat                --------------------------
	.section	.nv.compat,"",@"SHT_CUDA_COMPAT_INFO"
	.align	4
        /*0000*/ 	.byte	0x02, 0x09, 0x00, 0x00, 0x02, 0x02, 0x01, 0x00, 0x02, 0x05, 0x05, 0x00, 0x03, 0x07, 0x01, 0x01
        /*0010*/ 	.byte	0x02, 0x03, 0x00, 0x00, 0x02, 0x06, 0x01, 0x00, 0x04, 0x0b, 0x08, 0x00, 0x09, 0x00, 0x00, 0x00
        /*0020*/ 	.byte	0x00, 0x00, 0x00, 0x00


//--------------------- .nv.info._Z13reduce_kernelPfS_j --------------------------
	.section	.nv.info._Z13reduce_kernelPfS_j,"",@"SHT_CUDA_INFO"
	.sectionflags	@""
	.align	4


	//----- nvinfo : EIATTR_CUDA_API_VERSION
	.align		4
        /*0000*/ 	.byte	0x04, 0x37
        /*0002*/ 	.short	(.L_7 - .L_6)
.L_6:
        /*0004*/ 	.word	0x00000082


	//----- nvinfo : EIATTR_KPARAM_INFO
	.align		4
.L_7:
        /*0008*/ 	.byte	0x04, 0x17
        /*000a*/ 	.short	(.L_9 - .L_8)
.L_8:
        /*000c*/ 	.word	0x00000000
        /*0010*/ 	.short	0x0002
        /*0012*/ 	.short	0x0010
        /*0014*/ 	.byte	0x00, 0xf0, 0x11, 0x00


	//----- nvinfo : EIATTR_KPARAM_INFO
	.align		4
.L_9:
        /*0018*/ 	.byte	0x04, 0x17
        /*001a*/ 	.short	(.L_11 - .L_10)
.L_10:
        /*001c*/ 	.word	0x00000000
        /*0020*/ 	.short	0x0001
        /*0022*/ 	.short	0x0008
        /*0024*/ 	.byte	0x00, 0xf5, 0x21, 0x00


	//----- nvinfo : EIATTR_KPARAM_INFO
	.align		4
.L_11:
        /*0028*/ 	.byte	0x04, 0x17
        /*002a*/ 	.short	(.L_13 - .L_12)
.L_12:
        /*002c*/ 	.word	0x00000000
        /*0030*/ 	.short	0x0000
        /*0032*/ 	.short	0x0000
        /*0034*/ 	.byte	0x00, 0xf5, 0x21, 0x00


	//----- nvinfo : EIATTR_SPARSE_MMA_MASK
	.align		4
.L_13:
        /*0038*/ 	.byte	0x03, 0x50
        /*003a*/ 	.short	0x0000


	//----- nvinfo : EIATTR_MAXREG_COUNT
	.align		4
        /*003c*/ 	.byte	0x03, 0x1b
        /*003e*/ 	.short	0x00ff


	//----- nvinfo : EIATTR_NUM_BARRIERS
	.align		4
        /*0040*/ 	.byte	0x02, 0x4c
        /*0042*/ 	.byte	0x01
	.zero		1


	//----- nvinfo : EIATTR_MERCURY_ISA_VERSION
	.align		4
        /*0044*/ 	.byte	0x03, 0x5f
        /*0046*/ 	.short	0x0101


	//----- nvinfo : EIATTR_VRC_CTA_INIT_COUNT
	.align		4
        /*0048*/ 	.byte	0x02, 0x4a
	.zero		1
	.zero		1


	//----- nvinfo : EIATTR_EXIT_INSTR_OFFSETS
	.align		4
        /*004c*/ 	.byte	0x04, 0x1c
        /*004e*/ 	.short	(.L_15 - .L_14)


	//   ....[0]....
.L_14:
        /*0050*/ 	.word	0x00000500


	//   ....[1]....
        /*0054*/ 	.word	0x00000550


	//----- nvinfo : EIATTR_CBANK_PARAM_SIZE
	.align		4
.L_15:
        /*0058*/ 	.byte	0x03, 0x19
        /*005a*/ 	.short	0x0014


	//----- nvinfo : EIATTR_PARAM_CBANK
	.align		4
        /*005c*/ 	.byte	0x04, 0x0a
        /*005e*/ 	.short	(.L_17 - .L_16)
	.align		4
.L_16:
        /*0060*/ 	.word	index@(.nv.constant0._Z13reduce_kernelPfS_j)
        /*0064*/ 	.short	0x0380
        /*0066*/ 	.short	0x0014


	//----- nvinfo : EIATTR_SW_WAR
	.align		4
.L_17:
        /*0068*/ 	.byte	0x04, 0x36
        /*006a*/ 	.short	(.L_19 - .L_18)
.L_18:
        /*006c*/ 	.word	0x00000008
.L_19:


//--------------------- .nv.callgraph             --------------------------
	.section	.nv.callgraph,"",@"SHT_CUDA_CALLGRAPH"
	.align	4
	.sectionentsize	8
	.align		4
        /*0000*/ 	.word	0x00000000
	.align		4
        /*0004*/ 	.word	0xffffffff
	.align		4
        /*0008*/ 	.word	0x00000000
	.align		4
        /*000c*/ 	.word	0xfffffffe
	.align		4
        /*0010*/ 	.word	0x00000000
	.align		4
        /*0014*/ 	.word	0xfffffffd
	.align		4
        /*0018*/ 	.word	0x00000000
	.align		4
        /*001c*/ 	.word	0xfffffffc


//--------------------- .text._Z13reduce_kernelPfS_j --------------------------
	.section	.text._Z13reduce_kernelPfS_j,"ax",@progbits
	.align	128
        .global         _Z13reduce_kernelPfS_j
        .type           _Z13reduce_kernelPfS_j,@function
        .size           _Z13reduce_kernelPfS_j,(.L_x_1 - _Z13reduce_kernelPfS_j)
        .other          _Z13reduce_kernelPfS_j,@"STO_CUDA_ENTRY STV_DEFAULT"
_Z13reduce_kernelPfS_j:
.text._Z13reduce_kernelPfS_j:
[----:B------:R-:W-:Y:S01]  /*0000*/  LDC R1, c[0x0][0x37c] ;  /* 0x0000df00ff017b82 */ /* 0x000fe20000000800 */
[----:B------:R-:W0:Y:S01]  /*0010*/  S2R R0, SR_CTAID.X ;  /* 0x0000000000007919 */ /* 0x000e220000002500 */
[----:B------:R-:W0:Y:S06]  /*0020*/  LDCU UR4, c[0x0][0x360] ;  /* 0x00006c00ff0477ac */ /* 0x000e2c0008000800 */
[----:B------:R-:W1:Y:S01]  /*0030*/  LDC.64 R6, c[0x0][0x380] ;  /* 0x0000e000ff067b82 */ /* 0x000e620000000a00 */
[----:B------:R-:W2:Y:S01]  /*0040*/  S2R R2, SR_TID.X ;  /* 0x0000000000027919 */ /* 0x000ea20000002100 */
[----:B------:R-:W3:Y:S01]  /*0050*/  LDCU.64 UR6, c[0x0][0x358] ;  /* 0x00006b00ff0677ac */ /* 0x000ee20008000a00 */
[----:B0-----:R-:W-:-:S05]  /*0060*/  IMAD R3, R0, UR4, RZ ;  /* 0x0000000400037c24 */ /* 0x001fca000f8e02ff */
[----:B--2---:R-:W-:-:S04]  /*0070*/  LEA R3, R3, R2, 0x1 ;  /* 0x0000000203037211 */ /* 0x004fc800078e08ff */
[C---:B------:R-:W-:Y:S01]  /*0080*/  IADD3 R9, PT, PT, R3.reuse, 0x400, RZ ;  /* 0x0000040003097810 */ /* 0x040fe20007ffe0ff */
[----:B-1----:R-:W-:-:S04]  /*0090*/  IMAD.WIDE.U32 R4, R3, 0x4, R6 ;  /* 0x0000000403047825 */ /* 0x002fc800078e0006 */
[----:B------:R-:W-:Y:S02]  /*00a0*/  IMAD.WIDE.U32 R6, R9, 0x4, R6 ;  /* 0x0000000409067825 */ /* 0x000fe400078e0006 */
[----:B---3--:R-:W2:Y:S04]  /*00b0*/  LDG.E R4, desc[UR6][R4.64] ;  /* 0x0000000604047981 */ /* 0x008ea8000c1e1900 */
[----:B------:R-:W2:Y:S01]  /*00c0*/  LDG.E R7, desc[UR6][R6.64] ;  /* 0x0000000606077981 */ /* 0x000ea2000c1e1900 */
[----:B------:R-:W0:Y:S01]  /*00d0*/  S2UR UR5, SR_CgaCtaId ;  /* 0x00000000000579c3 */ /* 0x000e220000008800 */
[----:B------:R-:W-:Y:S01]  /*00e0*/  UMOV UR4, 0x400 ;  /* 0x0000040000047882 */ /* 0x000fe20000000000 */
[C---:B------:R-:W-:Y:S02]  /*00f0*/  ISETP.GT.U32.AND P0, PT, R2.reuse, 0x1ff, PT ;  /* 0x000001ff0200780c */ /* 0x040fe40003f04070 */
[----:B------:R-:W-:Y:S01]  /*0100*/  ISETP.GT.U32.AND P1, PT, R2, 0xff, PT ;  /* 0x000000ff0200780c */ /* 0x000fe20003f24070 */
[----:B0-----:R-:W-:-:S06]  /*0110*/  ULEA UR4, UR5, UR4, 0x18 ;  /* 0x0000000405047291 */ /* 0x001fcc000f8ec0ff */
[----:B------:R-:W-:Y:S01]  /*0120*/  LEA R3, R2, UR4, 0x2 ;  /* 0x0000000402037c11 */ /* 0x000fe2000f8e10ff */
[----:B--2---:R-:W-:-:S05]  /*0130*/  FADD R8, R4, R7 ;  /* 0x0000000704087221 */ /* 0x004fca0000000000 */
[----:B------:R-:W-:Y:S01]  /*0140*/  STS [R3], R8 ;  /* 0x0000000803007388 */ /* 0x000fe20000000800 */
[----:B------:R-:W-:Y:S06]  /*0150*/  BAR.SYNC.DEFER_BLOCKING 0x0 ;  /* 0x0000000000007b1d */ /* 0x000fec0000010000 */
[----:B------:R-:W-:Y:S04]  /*0160*/  @!P0 LDS R9, [R3+0x800] ;  /* 0x0008000003098984 */ /* 0x000fe80000000800 */
[----:B------:R-:W0:Y:S02]  /*0170*/  @!P0 LDS R4, [R3] ;  /* 0x0000000003048984 */ /* 0x000e240000000800 */
[----:B0-----:R-:W-:-:S05]  /*0180*/  @!P0 FADD R4, R9, R4 ;  /* 0x0000000409048221 */ /* 0x001fca0000000000 */
[----:B------:R-:W-:Y:S01]  /*0190*/  @!P0 STS [R3], R4 ;  /* 0x0000000403008388 */ /* 0x000fe20000000800 */
[----:B------:R-:W-:Y:S01]  /*01a0*/  BAR.SYNC.DEFER_BLOCKING 0x0 ;  /* 0x0000000000007b1d */ /* 0x000fe20000010000 */
[----:B------:R-:W-:-:S05]  /*01b0*/  ISETP.GT.U32.AND P0, PT, R2, 0x7f, PT ;  /* 0x0000007f0200780c */ /* 0x000fca0003f04070 */
        /* <DEDUP_REMOVED lines=41> */
[----:B------:R-:W-:-:S05]  /*0450*/  ISETP.NE.AND P1, PT, R2, RZ, PT ;  /* 0x000000ff0200720c */ /* 0x000fca0003f25270 */
[----:B------:R-:W-:Y:S04]  /*0460*/  @!P0 LDS R5, [R3+0x8] ;  /* 0x0000080003058984 */ /* 0x000fe80000000800 */
[----:B------:R-:W0:Y:S02]  /*0470*/  @!P0 LDS R8, [R3] ;  /* 0x0000000003088984 */ /* 0x000e240000000800 */
[----:B0-----:R-:W-:-:S05]  /*0480*/  @!P0 FADD R8, R5, R8 ;  /* 0x0000000805088221 */ /* 0x001fca0000000000 */
[----:B------:R-:W-:Y:S01]  /*0490*/  @!P0 STS [R3], R8 ;  /* 0x0000000803008388 */ /* 0x000fe20000000800 */
[----:B------:R-:W-:Y:S06]  /*04a0*/  BAR.SYNC.DEFER_BLOCKING 0x0 ;  /* 0x0000000000007b1d */ /* 0x000fec0000010000 */
[----:B------:R-:W-:Y:S04]  /*04b0*/  @!P1 LDS R2, [UR4+0x4] ;  /* 0x00000404ff029984 */ /* 0x000fe80008000800 */
[----:B------:R-:W0:Y:S02]  /*04c0*/  @!P1 LDS R5, [R3] ;  /* 0x0000000003059984 */ /* 0x000e240000000800 */
[----:B0-----:R-:W-:-:S05]  /*04d0*/  @!P1 FADD R2, R2, R5 ;  /* 0x0000000502029221 */ /* 0x001fca0000000000 */
[----:B------:R0:W-:Y:S01]  /*04e0*/  @!P1 STS [R3], R2 ;  /* 0x0000000203009388 */ /* 0x0001e20000000800 */
[----:B------:R-:W-:Y:S06]  /*04f0*/  BAR.SYNC.DEFER_BLOCKING 0x0 ;  /* 0x0000000000007b1d */ /* 0x000fec0000010000 */
[----:B------:R-:W-:Y:S05]  /*0500*/  @P1 EXIT ;  /* 0x000000000000194d */ /* 0x000fea0003800000 */
[----:B------:R-:W1:Y:S01]  /*0510*/  LDS R5, [UR4] ;  /* 0x00000004ff057984 */ /* 0x000e620008000800 */
[----:B0-----:R-:W0:Y:S02]  /*0520*/  LDC.64 R2, c[0x0][0x388] ;  /* 0x0000e200ff027b82 */ /* 0x001e240000000a00 */
[----:B0-----:R-:W-:-:S05]  /*0530*/  IMAD.WIDE.U32 R2, R0, 0x4, R2 ;  /* 0x0000000400027825 */ /* 0x001fca00078e0002 */
[----:B-1----:R-:W-:Y:S01]  /*0540*/  STG.E desc[UR6][R2.64], R5 ;  /* 0x0000000502007986 */ /* 0x002fe2000c101906 */
[----:B------:R-:W-:Y:S05]  /*0550*/  EXIT ;  /* 0x000000000000794d */ /* 0x000fea0003800000 */
.L_x_0:
[----:B------:R-:W-:-:S00]  /*0560*/  BRA `(.L_x_0) ;  /* 0xfffffffc00fc7947 */ /* 0x000fc0000383ffff */
[----:B------:R-:W-:-:S00]  /*0570*/  NOP ;  /* 0x0000000000007918 */ /* 0x000fc00000000000 */
        /* <DEDUP_REMOVED lines=8> */
.L_x_1:


//--------------------- .nv.shared._Z13reduce_kernelPfS_j --------------------------
	.section	.nv.shared._Z13reduce_kernelPfS_j,"aw",@nobits
	.sectionflags	@""
	.align	4
.nv.shared._Z13reduce_kernelPfS_j:
	.zero		5120


//--------------------- .nv.shared.reserved.0     --------------------------
	.section	.nv.shared.reserved.0,"aw",@nobits
	.weak		__nv_reservedSMEM_offset_0_alias
	.size		__nv_reservedSMEM_offset_0_alias, 0, 64
	.other		__nv_reservedSMEM_offset_0_alias,@"STO_CUDA_RESERVED_SHARED STV_DEFAULT"
__nv_reservedSMEM_offset_0_alias:
	.zero		0
	.zero		64


//--------------------- .nv.constant0._Z13reduce_kernelPfS_j --------------------------
	.section	.nv.constant0._Z13reduce_kernelPfS_j,"a",@progbits
	.sectionflags	@""
	.align	4
.nv.constant0._Z13reduce_kernelPfS_j:
	.zero		916


//--------------------- SYMBOLS --------------------------

	.type		.nv.reservedSmem.offset0,@object
	.size		.nv.reservedSmem.offset0,0x4
	.type		.nv.reservedSmem.cap,@object
	.size		.nv.reservedSmem.cap,0x4
